//
// Generated by NVIDIA NVVM Compiler
//
// Compiler Build ID: CL-36424714
// Cuda compilation tools, release 13.0, V13.0.88
// Based on NVVM 20.0.0
//

.version 9.0
.target sm_100
.address_size 64

.func  (.param .b32 func_retval0) _Z7sigmoidIfET_S0_
(
	.param .b32 _Z7sigmoidIfET_S0__param_0
)
;
.func  (.param .b64 func_retval0) _Z7sigmoidIdET_S0_
(
	.param .b64 _Z7sigmoidIdET_S0__param_0
)
;
.func  (.param .b32 func_retval0) _Z17sigmoidDerivativeIfET_S0_
(
	.param .b32 _Z17sigmoidDerivativeIfET_S0__param_0
)
;
.func  (.param .b64 func_retval0) _Z17sigmoidDerivativeIdET_S0_
(
	.param .b64 _Z17sigmoidDerivativeIdET_S0__param_0
)
;
.func  (.param .b32 func_retval0) _Z9rectifierIfET_S0_
(
	.param .b32 _Z9rectifierIfET_S0__param_0
)
;
.func  (.param .b64 func_retval0) _Z9rectifierIdET_S0_
(
	.param .b64 _Z9rectifierIdET_S0__param_0
)
;
.func  (.param .b32 func_retval0) _Z19rectifierDerivativeIfET_S0_
(
	.param .b32 _Z19rectifierDerivativeIfET_S0__param_0
)
;
.func  (.param .b64 func_retval0) _Z19rectifierDerivativeIdET_S0_
(
	.param .b64 _Z19rectifierDerivativeIdET_S0__param_0
)
;
.func  (.param .b32 func_retval0) _Z4tanhIfET_S0_
(
	.param .b32 _Z4tanhIfET_S0__param_0
)
;
.func  (.param .b64 func_retval0) _Z4tanhIdET_S0_
(
	.param .b64 _Z4tanhIdET_S0__param_0
)
;
.func  (.param .b32 func_retval0) _Z14tanhDerivativeIfET_S0_
(
	.param .b32 _Z14tanhDerivativeIfET_S0__param_0
)
;
.func  (.param .b64 func_retval0) _Z14tanhDerivativeIdET_S0_
(
	.param .b64 _Z14tanhDerivativeIdET_S0__param_0
)
;
.func  (.param .b32 func_retval0) _Z12noActivationIfET_S0_
(
	.param .b32 _Z12noActivationIfET_S0__param_0
)
;
.func  (.param .b64 func_retval0) _Z12noActivationIdET_S0_
(
	.param .b64 _Z12noActivationIdET_S0__param_0
)
;
.func  (.param .b32 func_retval0) _Z22noActivationDerivativeIfET_S0_
(
	.param .b32 _Z22noActivationDerivativeIfET_S0__param_0
)
;
.func  (.param .b64 func_retval0) _Z22noActivationDerivativeIdET_S0_
(
	.param .b64 _Z22noActivationDerivativeIdET_S0__param_0
)
;
.global .align 8 .u64 fptr_sigmoid = _Z7sigmoidIfET_S0_;
.global .align 8 .u64 fptr_sigmoid_d = _Z7sigmoidIdET_S0_;
.global .align 8 .u64 fptr_sigmoidDerivative = _Z17sigmoidDerivativeIfET_S0_;
.global .align 8 .u64 fptr_sigmoidDerivative_d = _Z17sigmoidDerivativeIdET_S0_;
.global .align 8 .u64 fptr_rectifier = _Z9rectifierIfET_S0_;
.global .align 8 .u64 fptr_rectifier_d = _Z9rectifierIdET_S0_;
.global .align 8 .u64 fptr_rectifierDerivative = _Z19rectifierDerivativeIfET_S0_;
.global .align 8 .u64 fptr_rectifierDerivative_d = _Z19rectifierDerivativeIdET_S0_;
.global .align 8 .u64 fptr_tanh = _Z4tanhIfET_S0_;
.global .align 8 .u64 fptr_tanh_d = _Z4tanhIdET_S0_;
.global .align 8 .u64 fptr_tanhDerivative = _Z14tanhDerivativeIfET_S0_;
.global .align 8 .u64 fptr_tanhDerivative_d = _Z14tanhDerivativeIdET_S0_;
.global .align 8 .u64 fptr_noActivation = _Z12noActivationIfET_S0_;
.global .align 8 .u64 fptr_noActivation_d = _Z12noActivationIdET_S0_;
.global .align 8 .u64 fptr_noActivationDerivative = _Z22noActivationDerivativeIfET_S0_;
.global .align 8 .u64 fptr_noActivationDerivative_d = _Z22noActivationDerivativeIdET_S0_;

.func  (.param .b32 func_retval0) _Z7sigmoidIfET_S0_(
	.param .b32 _Z7sigmoidIfET_S0__param_0
)
{
	.reg .b32 	%r<3>;
	.reg .b32 	%f<15>;
	.reg .b64 	%fd<4>;

	ld.param.f32 	%f1, [_Z7sigmoidIfET_S0__param_0];
	fma.rn.f32 	%f2, %f1, 0fBBBB989D, 0f3F000000;
	cvt.sat.f32.f32 	%f3, %f2;
	mov.f32 	%f4, 0f4B400001;
	mov.f32 	%f5, 0f437C0000;
	fma.rm.f32 	%f6, %f3, %f5, %f4;
	add.f32 	%f7, %f6, 0fCB40007F;
	neg.f32 	%f8, %f7;
	fma.rn.f32 	%f9, %f1, 0fBFB8AA3B, %f8;
	fma.rn.f32 	%f10, %f1, 0fB2A57060, %f9;
	mov.b32 	%r1, %f6;
	shl.b32 	%r2, %r1, 23;
	mov.b32 	%f11, %r2;
	ex2.approx.ftz.f32 	%f12, %f10;
	mul.f32 	%f13, %f12, %f11;
	cvt.f64.f32 	%fd1, %f13;
	add.f64 	%fd2, %fd1, 0d3FF0000000000000;
	rcp.rn.f64 	%fd3, %fd2;
	cvt.rn.f32.f64 	%f14, %fd3;
	st.param.f32 	[func_retval0], %f14;
	ret;

}
.func  (.param .b64 func_retval0) _Z7sigmoidIdET_S0_(
	.param .b64 _Z7sigmoidIdET_S0__param_0
)
{
	.reg .pred 	%p<4>;
	.reg .b32 	%r<16>;
	.reg .b32 	%f<3>;
	.reg .b64 	%fd<30>;

	ld.param.f64 	%fd5, [_Z7sigmoidIdET_S0__param_0];
	neg.f64 	%fd6, %fd5;
	fma.rn.f64 	%fd7, %fd5, 0dBFF71547652B82FE, 0d4338000000000000;
	{
	.reg .b32 %temp; 
	mov.b64 	{%r1, %temp}, %fd7;
	}
	mov.f64 	%fd8, 0dC338000000000000;
	add.rn.f64 	%fd9, %fd7, %fd8;
	fma.rn.f64 	%fd10, %fd9, 0dBFE62E42FEFA39EF, %fd6;
	fma.rn.f64 	%fd11, %fd9, 0dBC7ABC9E3B39803F, %fd10;
	fma.rn.f64 	%fd12, %fd11, 0d3E5ADE1569CE2BDF, 0d3E928AF3FCA213EA;
	fma.rn.f64 	%fd13, %fd12, %fd11, 0d3EC71DEE62401315;
	fma.rn.f64 	%fd14, %fd13, %fd11, 0d3EFA01997C89EB71;
	fma.rn.f64 	%fd15, %fd14, %fd11, 0d3F2A01A014761F65;
	fma.rn.f64 	%fd16, %fd15, %fd11, 0d3F56C16C1852B7AF;
	fma.rn.f64 	%fd17, %fd16, %fd11, 0d3F81111111122322;
	fma.rn.f64 	%fd18, %fd17, %fd11, 0d3FA55555555502A1;
	fma.rn.f64 	%fd19, %fd18, %fd11, 0d3FC5555555555511;
	fma.rn.f64 	%fd20, %fd19, %fd11, 0d3FE000000000000B;
	fma.rn.f64 	%fd21, %fd20, %fd11, 0d3FF0000000000000;
	fma.rn.f64 	%fd22, %fd21, %fd11, 0d3FF0000000000000;
	{
	.reg .b32 %temp; 
	mov.b64 	{%r2, %temp}, %fd22;
	}
	{
	.reg .b32 %temp; 
	mov.b64 	{%temp, %r3}, %fd22;
	}
	shl.b32 	%r4, %r1, 20;
	add.s32 	%r5, %r4, %r3;
	mov.b64 	%fd29, {%r2, %r5};
	{
	.reg .b32 %temp; 
	mov.b64 	{%temp, %r6}, %fd6;
	}
	mov.b32 	%f2, %r6;
	abs.f32 	%f1, %f2;
	setp.lt.f32 	%p1, %f1, 0f4086232B;
	@%p1 bra 	$L__BB1_3;
	setp.gt.f64 	%p2, %fd5, 0d0000000000000000;
	mov.f64 	%fd23, 0d7FF0000000000000;
	sub.f64 	%fd24, %fd23, %fd5;
	selp.f64 	%fd29, 0d0000000000000000, %fd24, %p2;
	setp.geu.f32 	%p3, %f1, 0f40874800;
	@%p3 bra 	$L__BB1_3;
	shr.u32 	%r7, %r1, 31;
	add.s32 	%r8, %r1, %r7;
	shr.s32 	%r9, %r8, 1;
	shl.b32 	%r10, %r9, 20;
	add.s32 	%r11, %r3, %r10;
	mov.b64 	%fd25, {%r2, %r11};
	sub.s32 	%r12, %r1, %r9;
	shl.b32 	%r13, %r12, 20;
	add.s32 	%r14, %r13, 1072693248;
	mov.b32 	%r15, 0;
	mov.b64 	%fd26, {%r15, %r14};
	mul.f64 	%fd29, %fd26, %fd25;
$L__BB1_3:
	add.f64 	%fd27, %fd29, 0d3FF0000000000000;
	rcp.rn.f64 	%fd28, %fd27;
	st.param.f64 	[func_retval0], %fd28;
	ret;

}
.func  (.param .b32 func_retval0) _Z17sigmoidDerivativeIfET_S0_(
	.param .b32 _Z17sigmoidDerivativeIfET_S0__param_0
)
{
	.reg .b32 	%f<3>;
	.reg .b64 	%fd<5>;

	ld.param.f32 	%f1, [_Z17sigmoidDerivativeIfET_S0__param_0];
	cvt.f64.f32 	%fd1, %f1;
	mov.f64 	%fd2, 0d3FF0000000000000;
	sub.f64 	%fd3, %fd2, %fd1;
	mul.f64 	%fd4, %fd3, %fd1;
	cvt.rn.f32.f64 	%f2, %fd4;
	st.param.f32 	[func_retval0], %f2;
	ret;

}
.func  (.param .b64 func_retval0) _Z17sigmoidDerivativeIdET_S0_(
	.param .b64 _Z17sigmoidDerivativeIdET_S0__param_0
)
{
	.reg .b64 	%fd<5>;

	ld.param.f64 	%fd1, [_Z17sigmoidDerivativeIdET_S0__param_0];
	mov.f64 	%fd2, 0d3FF0000000000000;
	sub.f64 	%fd3, %fd2, %fd1;
	mul.f64 	%fd4, %fd1, %fd3;
	st.param.f64 	[func_retval0], %fd4;
	ret;

}
.func  (.param .b32 func_retval0) _Z9rectifierIfET_S0_(
	.param .b32 _Z9rectifierIfET_S0__param_0
)
{
	.reg .b32 	%f<3>;

	ld.param.f32 	%f1, [_Z9rectifierIfET_S0__param_0];
	max.f32 	%f2, %f1, 0f00000000;
	st.param.f32 	[func_retval0], %f2;
	ret;

}
.func  (.param .b64 func_retval0) _Z9rectifierIdET_S0_(
	.param .b64 _Z9rectifierIdET_S0__param_0
)
{
	.reg .b64 	%fd<3>;

	ld.param.f64 	%fd1, [_Z9rectifierIdET_S0__param_0];
	max.f64 	%fd2, %fd1, 0d0000000000000000;
	st.param.f64 	[func_retval0], %fd2;
	ret;

}
.func  (.param .b32 func_retval0) _Z19rectifierDerivativeIfET_S0_(
	.param .b32 _Z19rectifierDerivativeIfET_S0__param_0
)
{
	.reg .pred 	%p<2>;
	.reg .b32 	%f<3>;

	ld.param.f32 	%f1, [_Z19rectifierDerivativeIfET_S0__param_0];
	setp.gt.f32 	%p1, %f1, 0f00000000;
	selp.f32 	%f2, 0f3F800000, 0f00000000, %p1;
	st.param.f32 	[func_retval0], %f2;
	ret;

}
.func  (.param .b64 func_retval0) _Z19rectifierDerivativeIdET_S0_(
	.param .b64 _Z19rectifierDerivativeIdET_S0__param_0
)
{
	.reg .pred 	%p<2>;
	.reg .b64 	%fd<3>;

	ld.param.f64 	%fd1, [_Z19rectifierDerivativeIdET_S0__param_0];
	setp.gt.f64 	%p1, %fd1, 0d0000000000000000;
	selp.f64 	%fd2, 0d3FF0000000000000, 0d0000000000000000, %p1;
	st.param.f64 	[func_retval0], %fd2;
	ret;

}
.func  (.param .b32 func_retval0) _Z4tanhIfET_S0_(
	.param .b32 _Z4tanhIfET_S0__param_0
)
{
	.reg .pred 	%p<4>;
	.reg .b32 	%r<16>;
	.reg .b32 	%f<8>;
	.reg .b64 	%fd<27>;

	ld.param.f32 	%f2, [_Z4tanhIfET_S0__param_0];
	cvt.f64.f32 	%fd6, %f2;
	add.f64 	%fd1, %fd6, %fd6;
	fma.rn.f64 	%fd7, %fd1, 0d3FF71547652B82FE, 0d4338000000000000;
	{
	.reg .b32 %temp; 
	mov.b64 	{%r1, %temp}, %fd7;
	}
	mov.f64 	%fd8, 0dC338000000000000;
	add.rn.f64 	%fd9, %fd7, %fd8;
	fma.rn.f64 	%fd10, %fd9, 0dBFE62E42FEFA39EF, %fd1;
	fma.rn.f64 	%fd11, %fd9, 0dBC7ABC9E3B39803F, %fd10;
	fma.rn.f64 	%fd12, %fd11, 0d3E5ADE1569CE2BDF, 0d3E928AF3FCA213EA;
	fma.rn.f64 	%fd13, %fd12, %fd11, 0d3EC71DEE62401315;
	fma.rn.f64 	%fd14, %fd13, %fd11, 0d3EFA01997C89EB71;
	fma.rn.f64 	%fd15, %fd14, %fd11, 0d3F2A01A014761F65;
	fma.rn.f64 	%fd16, %fd15, %fd11, 0d3F56C16C1852B7AF;
	fma.rn.f64 	%fd17, %fd16, %fd11, 0d3F81111111122322;
	fma.rn.f64 	%fd18, %fd17, %fd11, 0d3FA55555555502A1;
	fma.rn.f64 	%fd19, %fd18, %fd11, 0d3FC5555555555511;
	fma.rn.f64 	%fd20, %fd19, %fd11, 0d3FE000000000000B;
	fma.rn.f64 	%fd21, %fd20, %fd11, 0d3FF0000000000000;
	fma.rn.f64 	%fd22, %fd21, %fd11, 0d3FF0000000000000;
	{
	.reg .b32 %temp; 
	mov.b64 	{%r2, %temp}, %fd22;
	}
	{
	.reg .b32 %temp; 
	mov.b64 	{%temp, %r3}, %fd22;
	}
	shl.b32 	%r4, %r1, 20;
	add.s32 	%r5, %r4, %r3;
	mov.b64 	%fd26, {%r2, %r5};
	{
	.reg .b32 %temp; 
	mov.b64 	{%temp, %r6}, %fd1;
	}
	mov.b32 	%f3, %r6;
	abs.f32 	%f1, %f3;
	setp.lt.f32 	%p1, %f1, 0f4086232B;
	@%p1 bra 	$L__BB8_3;
	setp.lt.f64 	%p2, %fd1, 0d0000000000000000;
	add.f64 	%fd23, %fd1, 0d7FF0000000000000;
	selp.f64 	%fd26, 0d0000000000000000, %fd23, %p2;
	setp.geu.f32 	%p3, %f1, 0f40874800;
	@%p3 bra 	$L__BB8_3;
	shr.u32 	%r7, %r1, 31;
	add.s32 	%r8, %r1, %r7;
	shr.s32 	%r9, %r8, 1;
	shl.b32 	%r10, %r9, 20;
	add.s32 	%r11, %r3, %r10;
	mov.b64 	%fd24, {%r2, %r11};
	sub.s32 	%r12, %r1, %r9;
	shl.b32 	%r13, %r12, 20;
	add.s32 	%r14, %r13, 1072693248;
	mov.b32 	%r15, 0;
	mov.b64 	%fd25, {%r15, %r14};
	mul.f64 	%fd26, %fd25, %fd24;
$L__BB8_3:
	cvt.rn.f32.f64 	%f4, %fd26;
	add.f32 	%f5, %f4, 0fBF800000;
	add.f32 	%f6, %f4, 0f3F800000;
	div.rn.f32 	%f7, %f5, %f6;
	st.param.f32 	[func_retval0], %f7;
	ret;

}
.func  (.param .b64 func_retval0) _Z4tanhIdET_S0_(
	.param .b64 _Z4tanhIdET_S0__param_0
)
{
	.reg .pred 	%p<4>;
	.reg .b32 	%r<16>;
	.reg .b32 	%f<3>;
	.reg .b64 	%fd<30>;

	ld.param.f64 	%fd6, [_Z4tanhIdET_S0__param_0];
	add.f64 	%fd1, %fd6, %fd6;
	fma.rn.f64 	%fd7, %fd1, 0d3FF71547652B82FE, 0d4338000000000000;
	{
	.reg .b32 %temp; 
	mov.b64 	{%r1, %temp}, %fd7;
	}
	mov.f64 	%fd8, 0dC338000000000000;
	add.rn.f64 	%fd9, %fd7, %fd8;
	fma.rn.f64 	%fd10, %fd9, 0dBFE62E42FEFA39EF, %fd1;
	fma.rn.f64 	%fd11, %fd9, 0dBC7ABC9E3B39803F, %fd10;
	fma.rn.f64 	%fd12, %fd11, 0d3E5ADE1569CE2BDF, 0d3E928AF3FCA213EA;
	fma.rn.f64 	%fd13, %fd12, %fd11, 0d3EC71DEE62401315;
	fma.rn.f64 	%fd14, %fd13, %fd11, 0d3EFA01997C89EB71;
	fma.rn.f64 	%fd15, %fd14, %fd11, 0d3F2A01A014761F65;
	fma.rn.f64 	%fd16, %fd15, %fd11, 0d3F56C16C1852B7AF;
	fma.rn.f64 	%fd17, %fd16, %fd11, 0d3F81111111122322;
	fma.rn.f64 	%fd18, %fd17, %fd11, 0d3FA55555555502A1;
	fma.rn.f64 	%fd19, %fd18, %fd11, 0d3FC5555555555511;
	fma.rn.f64 	%fd20, %fd19, %fd11, 0d3FE000000000000B;
	fma.rn.f64 	%fd21, %fd20, %fd11, 0d3FF0000000000000;
	fma.rn.f64 	%fd22, %fd21, %fd11, 0d3FF0000000000000;
	{
	.reg .b32 %temp; 
	mov.b64 	{%r2, %temp}, %fd22;
	}
	{
	.reg .b32 %temp; 
	mov.b64 	{%temp, %r3}, %fd22;
	}
	shl.b32 	%r4, %r1, 20;
	add.s32 	%r5, %r4, %r3;
	mov.b64 	%fd29, {%r2, %r5};
	{
	.reg .b32 %temp; 
	mov.b64 	{%temp, %r6}, %fd1;
	}
	mov.b32 	%f2, %r6;
	abs.f32 	%f1, %f2;
	setp.lt.f32 	%p1, %f1, 0f4086232B;
	@%p1 bra 	$L__BB9_3;
	setp.lt.f64 	%p2, %fd1, 0d0000000000000000;
	add.f64 	%fd23, %fd1, 0d7FF0000000000000;
	selp.f64 	%fd29, 0d0000000000000000, %fd23, %p2;
	setp.geu.f32 	%p3, %f1, 0f40874800;
	@%p3 bra 	$L__BB9_3;
	shr.u32 	%r7, %r1, 31;
	add.s32 	%r8, %r1, %r7;
	shr.s32 	%r9, %r8, 1;
	shl.b32 	%r10, %r9, 20;
	add.s32 	%r11, %r3, %r10;
	mov.b64 	%fd24, {%r2, %r11};
	sub.s32 	%r12, %r1, %r9;
	shl.b32 	%r13, %r12, 20;
	add.s32 	%r14, %r13, 1072693248;
	mov.b32 	%r15, 0;
	mov.b64 	%fd25, {%r15, %r14};
	mul.f64 	%fd29, %fd25, %fd24;
$L__BB9_3:
	add.f64 	%fd26, %fd29, 0dBFF0000000000000;
	add.f64 	%fd27, %fd29, 0d3FF0000000000000;
	div.rn.f64 	%fd28, %fd26, %fd27;
	st.param.f64 	[func_retval0], %fd28;
	ret;

}
.func  (.param .b32 func_retval0) _Z14tanhDerivativeIfET_S0_(
	.param .b32 _Z14tanhDerivativeIfET_S0__param_0
)
{
	.reg .b32 	%f<5>;

	ld.param.f32 	%f1, [_Z14tanhDerivativeIfET_S0__param_0];
	mul.f32 	%f2, %f1, %f1;
	mov.f32 	%f3, 0f3F800000;
	sub.f32 	%f4, %f3, %f2;
	st.param.f32 	[func_retval0], %f4;
	ret;

}
.func  (.param .b64 func_retval0) _Z14tanhDerivativeIdET_S0_(
	.param .b64 _Z14tanhDerivativeIdET_S0__param_0
)
{
	.reg .b64 	%fd<5>;

	ld.param.f64 	%fd1, [_Z14tanhDerivativeIdET_S0__param_0];
	mul.f64 	%fd2, %fd1, %fd1;
	mov.f64 	%fd3, 0d3FF0000000000000;
	sub.f64 	%fd4, %fd3, %fd2;
	st.param.f64 	[func_retval0], %fd4;
	ret;

}
.func  (.param .b32 func_retval0) _Z12noActivationIfET_S0_(
	.param .b32 _Z12noActivationIfET_S0__param_0
)
{
	.reg .b32 	%f<2>;

	ld.param.f32 	%f1, [_Z12noActivationIfET_S0__param_0];
	st.param.f32 	[func_retval0], %f1;
	ret;

}
.func  (.param .b64 func_retval0) _Z12noActivationIdET_S0_(
	.param .b64 _Z12noActivationIdET_S0__param_0
)
{
	.reg .b64 	%fd<2>;

	ld.param.f64 	%fd1, [_Z12noActivationIdET_S0__param_0];
	st.param.f64 	[func_retval0], %fd1;
	ret;

}
.func  (.param .b32 func_retval0) _Z22noActivationDerivativeIfET_S0_(
	.param .b32 _Z22noActivationDerivativeIfET_S0__param_0
)
{
	.reg .b32 	%f<2>;

	mov.f32 	%f1, 0f3F800000;
	st.param.f32 	[func_retval0], %f1;
	ret;

}
.func  (.param .b64 func_retval0) _Z22noActivationDerivativeIdET_S0_(
	.param .b64 _Z22noActivationDerivativeIdET_S0__param_0
)
{
	.reg .b64 	%fd<2>;

	mov.f64 	%fd1, 0d3FF0000000000000;
	st.param.f64 	[func_retval0], %fd1;
	ret;

}


// ===== COMPILED SASS (sm_100) =====

	.target	sm_100

	.elftype	@"ET_EXEC"


//--------------------- .note.nv.tkinfo           --------------------------
	.section	.note.nv.tkinfo,"",@"SHT_NOTE"
	.sectionflags	@"SHF_NOTE_NV_TKINFO"
	.tkinfo
        /*0018*/ 	.word	0x00000002
        /*0030*/ 	.string	""
        /*0030*/ 	.string	"ptxas"
        /*0030*/ 	.string	"Cuda compilation tools, release 13.0, V13.0.88"
        /*0030*/ 	.string	"Build cuda_13.0.r13.0/compiler.36424714_0"
        /*0030*/ 	.string	"-arch sm_100 -m 64 "



//--------------------- .note.nv.cuinfo           --------------------------
	.section	.note.nv.cuinfo,"",@"SHT_NOTE"
	.sectionflags	@"SHF_NOTE_NV_CUINFO"
        /*0018*/ 	.short	0x0002
        /*001a*/ 	.short	0x0064
        /*001c*/ 	.short	0x0082
	.zero		2


//--------------------- .nv.info                  --------------------------
	.section	.nv.info,"",@"SHT_CUDA_INFO"
	.align	4


	//----- nvinfo : EIATTR_MERCURY_ISA_VERSION
	.align		4
        /*0000*/ 	.byte	0x03, 0x5f
        /*0002*/ 	.short	0x0101


//--------------------- .nv.compat                --------------------------
	.section	.nv.compat,"",@"SHT_CUDA_COMPAT_INFO"
	.align	4
        /*0000*/ 	.byte	0x02, 0x09, 0x00, 0x00, 0x02, 0x02, 0x01, 0x00, 0x02, 0x05, 0x05, 0x00, 0x03, 0x07, 0x01, 0x01
        /*0010*/ 	.byte	0x02, 0x03, 0x00, 0x00, 0x02, 0x06, 0x01, 0x00, 0x04, 0x0b, 0x08, 0x00, 0x00, 0x00, 0x00, 0x00
        /*0020*/ 	.byte	0x00, 0x00, 0x00, 0x00


//--------------------- .nv.callgraph             --------------------------
	.section	.nv.callgraph,"",@"SHT_CUDA_CALLGRAPH"
	.align	4
	.sectionentsize	8
	.align		4
        /*0000*/ 	.word	0x00000000
	.align		4
        /*0004*/ 	.word	0xffffffff
	.align		4
        /*0008*/ 	.word	0x00000000
	.align		4
        /*000c*/ 	.word	0xfffffffe
	.align		4
        /*0010*/ 	.word	0x00000000
	.align		4
        /*0014*/ 	.word	0xfffffffd
	.align		4
        /*0018*/ 	.word	0x00000000
	.align		4
        /*001c*/ 	.word	0xfffffffc


//--------------------- .nv.constant4             --------------------------
	.section	.nv.constant4,"a",@progbits
	.align	8
	.align		8
.nv.constant4:
        /*0000*/ 	.dword	fptr_sigmoid
	.align		8
        /*0008*/ 	.dword	fptr_sigmoid_d
	.align		8
        /*0010*/ 	.dword	fptr_sigmoidDerivative
	.align		8
        /*0018*/ 	.dword	fptr_sigmoidDerivative_d
	.align		8
        /*0020*/ 	.dword	fptr_rectifier
	.align		8
        /*0028*/ 	.dword	fptr_rectifier_d
	.align		8
        /*0030*/ 	.dword	fptr_rectifierDerivative
	.align		8
        /*0038*/ 	.dword	fptr_rectifierDerivative_d
	.align		8
        /*0040*/ 	.dword	fptr_tanh
	.align		8
        /*0048*/ 	.dword	fptr_tanh_d
	.align		8
        /*0050*/ 	.dword	fptr_tanhDerivative
	.align		8
        /*0058*/ 	.dword	fptr_tanhDerivative_d
	.align		8
        /*0060*/ 	.dword	fptr_noActivation
	.align		8
        /*0068*/ 	.dword	fptr_noActivation_d
	.align		8
        /*0070*/ 	.dword	fptr_noActivationDerivative
	.align		8
        /*0078*/ 	.dword	fptr_noActivationDerivative_d


//--------------------- .nv.global.init           --------------------------
	.section	.nv.global.init,"aw",@progbits
	.align	8
.nv.global.init:
	.type		fptr_tanhDerivative,@object
	.size		fptr_tanhDerivative,(fptr_sigmoidDerivative - fptr_tanhDerivative)
fptr_tanhDerivative:
        /*0000*/ 	.byte	0x0b, 0x00, 0x00, 0x00, 0x00, 0x00, 0x00, 0x00
	.type		fptr_sigmoidDerivative,@object
	.size		fptr_sigmoidDerivative,(fptr_noActivationDerivative - fptr_sigmoidDerivative)
fptr_sigmoidDerivative:
        /*0008*/ 	.byte	0x03, 0x00, 0x00, 0x00, 0x00, 0x00, 0x00, 0x00
	.type		fptr_noActivationDerivative,@object
	.size		fptr_noActivationDerivative,(fptr_rectifierDerivative - fptr_noActivationDerivative)
fptr_noActivationDerivative:
        /*0010*/ 	.byte	0x0f, 0x00, 0x00, 0x00, 0x00, 0x00, 0x00, 0x00
	.type		fptr_rectifierDerivative,@object
	.size		fptr_rectifierDerivative,(fptr_tanh - fptr_rectifierDerivative)
fptr_rectifierDerivative:
        /*0018*/ 	.byte	0x07, 0x00, 0x00, 0x00, 0x00, 0x00, 0x00, 0x00
	.type		fptr_tanh,@object
	.size		fptr_tanh,(fptr_sigmoid - fptr_tanh)
fptr_tanh:
        /*0020*/ 	.byte	0x09, 0x00, 0x00, 0x00, 0x00, 0x00, 0x00, 0x00
	.type		fptr_sigmoid,@object
	.size		fptr_sigmoid,(fptr_noActivation - fptr_sigmoid)
fptr_sigmoid:
        /*0028*/ 	.byte	0x01, 0x00, 0x00, 0x00, 0x00, 0x00, 0x00, 0x00
	.type		fptr_noActivation,@object
	.size		fptr_noActivation,(fptr_rectifier - fptr_noActivation)
fptr_noActivation:
        /*0030*/ 	.byte	0x0d, 0x00, 0x00, 0x00, 0x00, 0x00, 0x00, 0x00
	.type		fptr_rectifier,@object
	.size		fptr_rectifier,(fptr_tanhDerivative_d - fptr_rectifier)
fptr_rectifier:
        /*0038*/ 	.byte	0x05, 0x00, 0x00, 0x00, 0x00, 0x00, 0x00, 0x00
	.type		fptr_tanhDerivative_d,@object
	.size		fptr_tanhDerivative_d,(fptr_sigmoidDerivative_d - fptr_tanhDerivative_d)
fptr_tanhDerivative_d:
        /*0040*/ 	.byte	0x0c, 0x00, 0x00, 0x00, 0x00, 0x00, 0x00, 0x00
	.type		fptr_sigmoidDerivative_d,@object
	.size		fptr_sigmoidDerivative_d,(fptr_noActivationDerivative_d - fptr_sigmoidDerivative_d)
fptr_sigmoidDerivative_d:
        /*0048*/ 	.byte	0x04, 0x00, 0x00, 0x00, 0x00, 0x00, 0x00, 0x00
	.type		fptr_noActivationDerivative_d,@object
	.size		fptr_noActivationDerivative_d,(fptr_rectifierDerivative_d - fptr_noActivationDerivative_d)
fptr_noActivationDerivative_d:
        /*0050*/ 	.byte	0x10, 0x00, 0x00, 0x00, 0x00, 0x00, 0x00, 0x00
	.type		fptr_rectifierDerivative_d,@object
	.size		fptr_rectifierDerivative_d,(fptr_tanh_d - fptr_rectifierDerivative_d)
fptr_rectifierDerivative_d:
        /*0058*/ 	.byte	0x08, 0x00, 0x00, 0x00, 0x00, 0x00, 0x00, 0x00
	.type		fptr_tanh_d,@object
	.size		fptr_tanh_d,(fptr_sigmoid_d - fptr_tanh_d)
fptr_tanh_d:
        /*0060*/ 	.byte	0x0a, 0x00, 0x00, 0x00, 0x00, 0x00, 0x00, 0x00
	.type		fptr_sigmoid_d,@object
	.size		fptr_sigmoid_d,(fptr_noActivation_d - fptr_sigmoid_d)
fptr_sigmoid_d:
        /*0068*/ 	.byte	0x02, 0x00, 0x00, 0x00, 0x00, 0x00, 0x00, 0x00
	.type		fptr_noActivation_d,@object
	.size		fptr_noActivation_d,(fptr_rectifier_d - fptr_noActivation_d)
fptr_noActivation_d:
        /*0070*/ 	.byte	0x0e, 0x00, 0x00, 0x00, 0x00, 0x00, 0x00, 0x00
	.type		fptr_rectifier_d,@object
	.size		fptr_rectifier_d,(.L_5 - fptr_rectifier_d)
fptr_rectifier_d:
        /*0078*/ 	.byte	0x06, 0x00, 0x00, 0x00, 0x00, 0x00, 0x00, 0x00
.L_5:


//--------------------- .nv.shared.reserved.0     --------------------------
	.section	.nv.shared.reserved.0,"aw",@nobits
	.weak		__nv_reservedSMEM_offset_0_alias
	.size		__nv_reservedSMEM_offset_0_alias, 0, 64
	.other		__nv_reservedSMEM_offset_0_alias,@"STO_CUDA_RESERVED_SHARED STV_DEFAULT"
__nv_reservedSMEM_offset_0_alias:
	.zero		0
	.zero		64


//--------------------- SYMBOLS --------------------------

	.type		.nv.reservedSmem.offset0,@object
	.size		.nv.reservedSmem.offset0,0x4
